//
// Generated by NVIDIA NVVM Compiler
//
// Compiler Build ID: CL-36424714
// Cuda compilation tools, release 13.0, V13.0.88
// Based on NVVM 20.0.0
//

.version 9.0
.target sm_100
.address_size 64

	// .globl	_Z22add_parallel_one_blockiPfS_

.visible .entry _Z22add_parallel_one_blockiPfS_(
	.param .u32 _Z22add_parallel_one_blockiPfS__param_0,
	.param .u64 .ptr .align 1 _Z22add_parallel_one_blockiPfS__param_1,
	.param .u64 .ptr .align 1 _Z22add_parallel_one_blockiPfS__param_2
)
{
	.reg .pred 	%p<7>;
	.reg .b32 	%r<27>;
	.reg .b32 	%f<16>;
	.reg .b64 	%rd<24>;

	ld.param.u32 	%r11, [_Z22add_parallel_one_blockiPfS__param_0];
	ld.param.u64 	%rd7, [_Z22add_parallel_one_blockiPfS__param_1];
	ld.param.u64 	%rd8, [_Z22add_parallel_one_blockiPfS__param_2];
	cvta.to.global.u64 	%rd1, %rd8;
	cvta.to.global.u64 	%rd2, %rd7;
	mov.u32 	%r26, %tid.x;
	mov.u32 	%r2, %ntid.x;
	setp.ge.s32 	%p1, %r26, %r11;
	@%p1 bra 	$L__BB0_6;
	add.s32 	%r12, %r26, %r2;
	max.u32 	%r13, %r11, %r12;
	setp.lt.u32 	%p2, %r12, %r11;
	selp.u32 	%r14, 1, 0, %p2;
	add.s32 	%r15, %r12, %r14;
	sub.s32 	%r16, %r13, %r15;
	div.u32 	%r17, %r16, %r2;
	add.s32 	%r3, %r17, %r14;
	and.b32  	%r18, %r3, 3;
	setp.eq.s32 	%p3, %r18, 3;
	@%p3 bra 	$L__BB0_4;
	add.s32 	%r19, %r3, 1;
	and.b32  	%r20, %r19, 3;
	mul.wide.u32 	%rd23, %r26, 4;
	mul.wide.u32 	%rd4, %r2, 4;
	neg.s32 	%r24, %r20;
	mad.lo.s32 	%r26, %r2, %r20, %r26;
$L__BB0_3:
	.pragma "nounroll";
	add.s64 	%rd9, %rd2, %rd23;
	ld.global.f32 	%f1, [%rd9];
	add.s64 	%rd10, %rd1, %rd23;
	ld.global.f32 	%f2, [%rd10];
	add.f32 	%f3, %f1, %f2;
	st.global.f32 	[%rd10], %f3;
	add.s64 	%rd23, %rd23, %rd4;
	add.s32 	%r24, %r24, 1;
	setp.ne.s32 	%p4, %r24, 0;
	@%p4 bra 	$L__BB0_3;
$L__BB0_4:
	setp.lt.u32 	%p5, %r3, 3;
	@%p5 bra 	$L__BB0_6;
$L__BB0_5:
	mul.wide.u32 	%rd11, %r26, 4;
	add.s64 	%rd12, %rd2, %rd11;
	ld.global.f32 	%f4, [%rd12];
	add.s64 	%rd13, %rd1, %rd11;
	ld.global.f32 	%f5, [%rd13];
	add.f32 	%f6, %f4, %f5;
	st.global.f32 	[%rd13], %f6;
	add.s32 	%r21, %r26, %r2;
	mul.wide.u32 	%rd14, %r21, 4;
	add.s64 	%rd15, %rd2, %rd14;
	ld.global.f32 	%f7, [%rd15];
	add.s64 	%rd16, %rd1, %rd14;
	ld.global.f32 	%f8, [%rd16];
	add.f32 	%f9, %f7, %f8;
	st.global.f32 	[%rd16], %f9;
	add.s32 	%r22, %r21, %r2;
	mul.wide.u32 	%rd17, %r22, 4;
	add.s64 	%rd18, %rd2, %rd17;
	ld.global.f32 	%f10, [%rd18];
	add.s64 	%rd19, %rd1, %rd17;
	ld.global.f32 	%f11, [%rd19];
	add.f32 	%f12, %f10, %f11;
	st.global.f32 	[%rd19], %f12;
	add.s32 	%r23, %r22, %r2;
	mul.wide.u32 	%rd20, %r23, 4;
	add.s64 	%rd21, %rd2, %rd20;
	ld.global.f32 	%f13, [%rd21];
	add.s64 	%rd22, %rd1, %rd20;
	ld.global.f32 	%f14, [%rd22];
	add.f32 	%f15, %f13, %f14;
	st.global.f32 	[%rd22], %f15;
	add.s32 	%r26, %r23, %r2;
	setp.lt.s32 	%p6, %r26, %r11;
	@%p6 bra 	$L__BB0_5;
$L__BB0_6:
	ret;

}


// ===== COMPILED SASS (sm_100) =====

	.target	sm_100

	.elftype	@"ET_EXEC"


//--------------------- .note.nv.tkinfo           --------------------------
	.section	.note.nv.tkinfo,"",@"SHT_NOTE"
	.sectionflags	@"SHF_NOTE_NV_TKINFO"
	.tkinfo
        /*0018*/ 	.word	0x00000002
        /*0030*/ 	.string	""
        /*0030*/ 	.string	"ptxas"
        /*0030*/ 	.string	"Cuda compilation tools, release 13.0, V13.0.88"
        /*0030*/ 	.string	"Build cuda_13.0.r13.0/compiler.36424714_0"
        /*0030*/ 	.string	"-arch sm_100 -m 64 "



//--------------------- .note.nv.cuinfo           --------------------------
	.section	.note.nv.cuinfo,"",@"SHT_NOTE"
	.sectionflags	@"SHF_NOTE_NV_CUINFO"
        /*0018*/ 	.short	0x0002
        /*001a*/ 	.short	0x0064
        /*001c*/ 	.short	0x0082
	.zero		2


//--------------------- .nv.info                  --------------------------
	.section	.nv.info,"",@"SHT_CUDA_INFO"
	.align	4


	//----- nvinfo : EIATTR_REGCOUNT
	.align		4
        /*0000*/ 	.byte	0x04, 0x2f
        /*0002*/ 	.short	(.L_1 - .L_0)
	.align		4
.L_0:
        /*0004*/ 	.word	index@(_Z22add_parallel_one_blockiPfS_)
        /*0008*/ 	.word	0x0000001a


	//----- nvinfo : EIATTR_FRAME_SIZE
	.align		4
.L_1:
        /*000c*/ 	.byte	0x04, 0x11
        /*000e*/ 	.short	(.L_3 - .L_2)
	.align		4
.L_2:
        /*0010*/ 	.word	index@(_Z22add_parallel_one_blockiPfS_)
        /*0014*/ 	.word	0x00000000


	//----- nvinfo : EIATTR_MIN_STACK_SIZE
	.align		4
.L_3:
        /*0018*/ 	.byte	0x04, 0x12
        /*001a*/ 	.short	(.L_5 - .L_4)
	.align		4
.L_4:
        /*001c*/ 	.word	index@(_Z22add_parallel_one_blockiPfS_)
        /*0020*/ 	.word	0x00000000
.L_5:


//--------------------- .nv.compat                --------------------------
	.section	.nv.compat,"",@"SHT_CUDA_COMPAT_INFO"
	.align	4
        /*0000*/ 	.byte	0x02, 0x09, 0x00, 0x00, 0x02, 0x02, 0x01, 0x00, 0x02, 0x05, 0x05, 0x00, 0x03, 0x07, 0x01, 0x01
        /*0010*/ 	.byte	0x02, 0x03, 0x00, 0x00, 0x02, 0x06, 0x01, 0x00, 0x04, 0x0b, 0x08, 0x00, 0x09, 0x00, 0x00, 0x00
        /*0020*/ 	.byte	0x00, 0x00, 0x00, 0x00


//--------------------- .nv.info._Z22add_parallel_one_blockiPfS_ --------------------------
	.section	.nv.info._Z22add_parallel_one_blockiPfS_,"",@"SHT_CUDA_INFO"
	.sectionflags	@""
	.align	4


	//----- nvinfo : EIATTR_CUDA_API_VERSION
	.align		4
        /*0000*/ 	.byte	0x04, 0x37
        /*0002*/ 	.short	(.L_7 - .L_6)
.L_6:
        /*0004*/ 	.word	0x00000082


	//----- nvinfo : EIATTR_KPARAM_INFO
	.align		4
.L_7:
        /*0008*/ 	.byte	0x04, 0x17
        /*000a*/ 	.short	(.L_9 - .L_8)
.L_8:
        /*000c*/ 	.word	0x00000000
        /*0010*/ 	.short	0x0002
        /*0012*/ 	.short	0x0010
        /*0014*/ 	.byte	0x00, 0xf5, 0x21, 0x00


	//----- nvinfo : EIATTR_KPARAM_INFO
	.align		4
.L_9:
        /*0018*/ 	.byte	0x04, 0x17
        /*001a*/ 	.short	(.L_11 - .L_10)
.L_10:
        /*001c*/ 	.word	0x00000000
        /*0020*/ 	.short	0x0001
        /*0022*/ 	.short	0x0008
        /*0024*/ 	.byte	0x00, 0xf5, 0x21, 0x00


	//----- nvinfo : EIATTR_KPARAM_INFO
	.align		4
.L_11:
        /*0028*/ 	.byte	0x04, 0x17
        /*002a*/ 	.short	(.L_13 - .L_12)
.L_12:
        /*002c*/ 	.word	0x00000000
        /*0030*/ 	.short	0x0000
        /*0032*/ 	.short	0x0000
        /*0034*/ 	.byte	0x00, 0xf0, 0x11, 0x00


	//----- nvinfo : EIATTR_SPARSE_MMA_MASK
	.align		4
.L_13:
        /*0038*/ 	.byte	0x03, 0x50
        /*003a*/ 	.short	0x0000


	//----- nvinfo : EIATTR_MAXREG_COUNT
	.align		4
        /*003c*/ 	.byte	0x03, 0x1b
        /*003e*/ 	.short	0x00ff


	//----- nvinfo : EIATTR_MERCURY_ISA_VERSION
	.align		4
        /*0040*/ 	.byte	0x03, 0x5f
        /*0042*/ 	.short	0x0101


	//----- nvinfo : EIATTR_VRC_CTA_INIT_COUNT
	.align		4
        /*0044*/ 	.byte	0x02, 0x4a
	.zero		1
	.zero		1


	//----- nvinfo : EIATTR_EXIT_INSTR_OFFSETS
	.align		4
        /*0048*/ 	.byte	0x04, 0x1c
        /*004a*/ 	.short	(.L_15 - .L_14)


	//   ....[0]....
.L_14:
        /*004c*/ 	.word	0x00000050


	//   ....[1]....
        /*0050*/ 	.word	0x00000380


	//   ....[2]....
        /*0054*/ 	.word	0x00000590


	//----- nvinfo : EIATTR_CRS_STACK_SIZE
	.align		4
.L_15:
        /*0058*/ 	.byte	0x04, 0x1e
        /*005a*/ 	.short	(.L_17 - .L_16)
.L_16:
        /*005c*/ 	.word	0x00000000


	//----- nvinfo : EIATTR_CBANK_PARAM_SIZE
	.align		4
.L_17:
        /*0060*/ 	.byte	0x03, 0x19
        /*0062*/ 	.short	0x0018


	//----- nvinfo : EIATTR_PARAM_CBANK
	.align		4
        /*0064*/ 	.byte	0x04, 0x0a
        /*0066*/ 	.short	(.L_19 - .L_18)
	.align		4
.L_18:
        /*0068*/ 	.word	index@(.nv.constant0._Z22add_parallel_one_blockiPfS_)
        /*006c*/ 	.short	0x0380
        /*006e*/ 	.short	0x0018


	//----- nvinfo : EIATTR_SW_WAR
	.align		4
.L_19:
        /*0070*/ 	.byte	0x04, 0x36
        /*0072*/ 	.short	(.L_21 - .L_20)
.L_20:
        /*0074*/ 	.word	0x00000008
.L_21:


//--------------------- .nv.callgraph             --------------------------
	.section	.nv.callgraph,"",@"SHT_CUDA_CALLGRAPH"
	.align	4
	.sectionentsize	8
	.align		4
        /*0000*/ 	.word	0x00000000
	.align		4
        /*0004*/ 	.word	0xffffffff
	.align		4
        /*0008*/ 	.word	0x00000000
	.align		4
        /*000c*/ 	.word	0xfffffffe
	.align		4
        /*0010*/ 	.word	0x00000000
	.align		4
        /*0014*/ 	.word	0xfffffffd
	.align		4
        /*0018*/ 	.word	0x00000000
	.align		4
        /*001c*/ 	.word	0xfffffffc


//--------------------- .text._Z22add_parallel_one_blockiPfS_ --------------------------
	.section	.text._Z22add_parallel_one_blockiPfS_,"ax",@progbits
	.align	128
        .global         _Z22add_parallel_one_blockiPfS_
        .type           _Z22add_parallel_one_blockiPfS_,@function
        .size           _Z22add_parallel_one_blockiPfS_,(.L_x_5 - _Z22add_parallel_one_blockiPfS_)
        .other          _Z22add_parallel_one_blockiPfS_,@"STO_CUDA_ENTRY STV_DEFAULT"
_Z22add_parallel_one_blockiPfS_:
.text._Z22add_parallel_one_blockiPfS_:
[----:B------:R-:W-:Y:S01]  /*0000*/  LDC R1, c[0x0][0x37c] ;  /* 0x0000df00ff017b82 */ /* 0x000fe20000000800 */
[----:B------:R-:W0:Y:S01]  /*0010*/  S2R R3, SR_TID.X ;  /* 0x0000000000037919 */ /* 0x000e220000002100 */
[----:B------:R-:W0:Y:S06]  /*0020*/  LDCU UR6, c[0x0][0x380] ;  /* 0x00007000ff0677ac */ /* 0x000e2c0008000800 */
[----:B------:R-:W1:Y:S01]  /*0030*/  LDC R0, c[0x0][0x360] ;  /* 0x0000d800ff007b82 */ /* 0x000e620000000800 */
[----:B0-----:R-:W-:-:S13]  /*0040*/  ISETP.GE.AND P0, PT, R3, UR6, PT ;  /* 0x0000000603007c0c */ /* 0x001fda000bf06270 */
[----:B------:R-:W-:Y:S05]  /*0050*/  @P0 EXIT ;  /* 0x000000000000094d */ /* 0x000fea0003800000 */
[----:B-1----:R-:W0:Y:S01]  /*0060*/  I2F.U32.RP R8, R0 ;  /* 0x0000000000087306 */ /* 0x002e220000209000 */
[----:B------:R-:W-:Y:S01]  /*0070*/  IADD3 R2, PT, PT, R3, R0, RZ ;  /* 0x0000000003027210 */ /* 0x000fe20007ffe0ff */
[----:B------:R-:W1:Y:S01]  /*0080*/  LDCU.64 UR4, c[0x0][0x358] ;  /* 0x00006b00ff0477ac */ /* 0x000e620008000a00 */
[----:B------:R-:W-:Y:S01]  /*0090*/  ISETP.NE.U32.AND P2, PT, R0, RZ, PT ;  /* 0x000000ff0000720c */ /* 0x000fe20003f45070 */
[----:B------:R-:W-:Y:S01]  /*00a0*/  BSSY.RECONVERGENT B0, `(.L_x_0) ;  /* 0x000002d000007945 */ /* 0x000fe20003800200 */
[C---:B------:R-:W-:Y:S01]  /*00b0*/  ISETP.GE.U32.AND P0, PT, R2.reuse, UR6, PT ;  /* 0x0000000602007c0c */ /* 0x040fe2000bf06070 */
[----:B------:R-:W2:Y:S01]  /*00c0*/  LDCU.64 UR8, c[0x0][0x388] ;  /* 0x00007100ff0877ac */ /* 0x000ea20008000a00 */
[----:B------:R-:W-:Y:S02]  /*00d0*/  VIMNMX.U32 R7, PT, PT, R2, UR6, !PT ;  /* 0x0000000602077c48 */ /* 0x000fe4000ffe0000 */
[----:B------:R-:W-:Y:S01]  /*00e0*/  SEL R6, RZ, 0x1, P0 ;  /* 0x00000001ff067807 */ /* 0x000fe20000000000 */
[----:B------:R-:W3:Y:S03]  /*00f0*/  LDCU.64 UR10, c[0x0][0x390] ;  /* 0x00007200ff0a77ac */ /* 0x000ee60008000a00 */
[----:B------:R-:W-:Y:S01]  /*0100*/  IADD3 R7, PT, PT, R7, -R2, -R6 ;  /* 0x8000000207077210 */ /* 0x000fe20007ffe806 */
[----:B0-----:R-:W0:Y:S02]  /*0110*/  MUFU.RCP R8, R8 ;  /* 0x0000000800087308 */ /* 0x001e240000001000 */
[----:B0-----:R-:W-:-:S06]  /*0120*/  IADD3 R4, PT, PT, R8, 0xffffffe, RZ ;  /* 0x0ffffffe08047810 */ /* 0x001fcc0007ffe0ff */
[----:B------:R0:W4:Y:S02]  /*0130*/  F2I.FTZ.U32.TRUNC.NTZ R5, R4 ;  /* 0x0000000400057305 */ /* 0x000124000021f000 */
[----:B0-----:R-:W-:Y:S02]  /*0140*/  IMAD.MOV.U32 R4, RZ, RZ, RZ ;  /* 0x000000ffff047224 */ /* 0x001fe400078e00ff */
[----:B----4-:R-:W-:-:S04]  /*0150*/  IMAD.MOV R9, RZ, RZ, -R5 ;  /* 0x000000ffff097224 */ /* 0x010fc800078e0a05 */
[----:B------:R-:W-:-:S04]  /*0160*/  IMAD R9, R9, R0, RZ ;  /* 0x0000000009097224 */ /* 0x000fc800078e02ff */
[----:B------:R-:W-:-:S06]  /*0170*/  IMAD.HI.U32 R8, R5, R9, R4 ;  /* 0x0000000905087227 */ /* 0x000fcc00078e0004 */
[----:B------:R-:W-:-:S05]  /*0180*/  IMAD.HI.U32 R5, R8, R7, RZ ;  /* 0x0000000708057227 */ /* 0x000fca00078e00ff */
[----:B------:R-:W-:-:S05]  /*0190*/  IADD3 R2, PT, PT, -R5, RZ, RZ ;  /* 0x000000ff05027210 */ /* 0x000fca0007ffe1ff */
[----:B------:R-:W-:-:S05]  /*01a0*/  IMAD R7, R0, R2, R7 ;  /* 0x0000000200077224 */ /* 0x000fca00078e0207 */
[----:B------:R-:W-:-:S13]  /*01b0*/  ISETP.GE.U32.AND P0, PT, R7, R0, PT ;  /* 0x000000000700720c */ /* 0x000fda0003f06070 */
[----:B------:R-:W-:Y:S01]  /*01c0*/  @P0 IMAD.IADD R7, R7, 0x1, -R0 ;  /* 0x0000000107070824 */ /* 0x000fe200078e0a00 */
[----:B------:R-:W-:-:S04]  /*01d0*/  @P0 IADD3 R5, PT, PT, R5, 0x1, RZ ;  /* 0x0000000105050810 */ /* 0x000fc80007ffe0ff */
[----:B------:R-:W-:-:S13]  /*01e0*/  ISETP.GE.U32.AND P1, PT, R7, R0, PT ;  /* 0x000000000700720c */ /* 0x000fda0003f26070 */
[----:B------:R-:W-:Y:S01]  /*01f0*/  @P1 VIADD R5, R5, 0x1 ;  /* 0x0000000105051836 */ /* 0x000fe20000000000 */
[----:B------:R-:W-:-:S04]  /*0200*/  @!P2 LOP3.LUT R5, RZ, R0, RZ, 0x33, !PT ;  /* 0x00000000ff05a212 */ /* 0x000fc800078e33ff */
[----:B------:R-:W-:-:S04]  /*0210*/  IADD3 R2, PT, PT, R6, R5, RZ ;  /* 0x0000000506027210 */ /* 0x000fc80007ffe0ff */
[C---:B------:R-:W-:Y:S02]  /*0220*/  LOP3.LUT R4, R2.reuse, 0x3, RZ, 0xc0, !PT ;  /* 0x0000000302047812 */ /* 0x040fe400078ec0ff */
[----:B------:R-:W-:Y:S02]  /*0230*/  ISETP.GE.U32.AND P0, PT, R2, 0x3, PT ;  /* 0x000000030200780c */ /* 0x000fe40003f06070 */
[----:B------:R-:W-:-:S13]  /*0240*/  ISETP.NE.AND P1, PT, R4, 0x3, PT ;  /* 0x000000030400780c */ /* 0x000fda0003f25270 */
[----:B-123--:R-:W-:Y:S05]  /*0250*/  @!P1 BRA `(.L_x_1) ;  /* 0x0000000000449947 */ /* 0x00efea0003800000 */
[----:B------:R-:W-:Y:S02]  /*0260*/  VIADD R2, R2, 0x1 ;  /* 0x0000000102027836 */ /* 0x000fe40000000000 */
[----:B------:R-:W-:-:S03]  /*0270*/  IMAD.WIDE.U32 R4, R3, 0x4, RZ ;  /* 0x0000000403047825 */ /* 0x000fc600078e00ff */
[----:B------:R-:W-:-:S05]  /*0280*/  LOP3.LUT R2, R2, 0x3, RZ, 0xc0, !PT ;  /* 0x0000000302027812 */ /* 0x000fca00078ec0ff */
[C---:B------:R-:W-:Y:S01]  /*0290*/  IMAD R3, R2.reuse, R0, R3 ;  /* 0x0000000002037224 */ /* 0x040fe200078e0203 */
[----:B------:R-:W-:-:S07]  /*02a0*/  IADD3 R2, PT, PT, -R2, RZ, RZ ;  /* 0x000000ff02027210 */ /* 0x000fce0007ffe1ff */
.L_x_2:
[C---:B------:R-:W-:Y:S02]  /*02b0*/  IADD3 R8, P1, PT, R4.reuse, UR8, RZ ;  /* 0x0000000804087c10 */ /* 0x040fe4000ff3e0ff */
[----:B0-----:R-:W-:Y:S02]  /*02c0*/  IADD3 R6, P2, PT, R4, UR10, RZ ;  /* 0x0000000a04067c10 */ /* 0x001fe4000ff5e0ff */
[C---:B------:R-:W-:Y:S02]  /*02d0*/  IADD3.X R9, PT, PT, R5.reuse, UR9, RZ, P1, !PT ;  /* 0x0000000905097c10 */ /* 0x040fe40008ffe4ff */
[----:B------:R-:W-:-:S03]  /*02e0*/  IADD3.X R7, PT, PT, R5, UR11, RZ, P2, !PT ;  /* 0x0000000b05077c10 */ /* 0x000fc600097fe4ff */
[----:B------:R-:W2:Y:S04]  /*02f0*/  LDG.E R8, desc[UR4][R8.64] ;  /* 0x0000000408087981 */ /* 0x000ea8000c1e1900 */
[----:B------:R-:W2:Y:S01]  /*0300*/  LDG.E R11, desc[UR4][R6.64] ;  /* 0x00000004060b7981 */ /* 0x000ea2000c1e1900 */
[----:B------:R-:W-:Y:S02]  /*0310*/  VIADD R2, R2, 0x1 ;  /* 0x0000000102027836 */ /* 0x000fe40000000000 */
[----:B------:R-:W-:-:S03]  /*0320*/  IMAD.WIDE.U32 R4, R0, 0x4, R4 ;  /* 0x0000000400047825 */ /* 0x000fc600078e0004 */
[----:B------:R-:W-:Y:S01]  /*0330*/  ISETP.NE.AND P1, PT, R2, RZ, PT ;  /* 0x000000ff0200720c */ /* 0x000fe20003f25270 */
[----:B--2---:R-:W-:-:S05]  /*0340*/  FADD R11, R8, R11 ;  /* 0x0000000b080b7221 */ /* 0x004fca0000000000 */
[----:B------:R0:W-:Y:S07]  /*0350*/  STG.E desc[UR4][R6.64], R11 ;  /* 0x0000000b06007986 */ /* 0x0001ee000c101904 */
[----:B------:R-:W-:Y:S05]  /*0360*/  @P1 BRA `(.L_x_2) ;  /* 0xfffffffc00d01947 */ /* 0x000fea000383ffff */
.L_x_1:
[----:B------:R-:W-:Y:S05]  /*0370*/  BSYNC.RECONVERGENT B0 ;  /* 0x0000000000007941 */ /* 0x000fea0003800200 */
.L_x_0:
[----:B------:R-:W-:Y:S05]  /*0380*/  @!P0 EXIT ;  /* 0x000000000000894d */ /* 0x000fea0003800000 */
.L_x_3:
[----:B0-----:R-:W0:Y:S08]  /*0390*/  LDC.64 R6, c[0x0][0x388] ;  /* 0x0000e200ff067b82 */ /* 0x001e300000000a00 */
[----:B------:R-:W1:Y:S01]  /*03a0*/  LDC.64 R4, c[0x0][0x390] ;  /* 0x0000e400ff047b82 */ /* 0x000e620000000a00 */
[----:B0-----:R-:W-:-:S06]  /*03b0*/  IMAD.WIDE.U32 R8, R3, 0x4, R6 ;  /* 0x0000000403087825 */ /* 0x001fcc00078e0006 */
[----:B------:R-:W2:Y:S01]  /*03c0*/  LDG.E R8, desc[UR4][R8.64] ;  /* 0x0000000408087981 */ /* 0x000ea2000c1e1900 */
[----:B-1----:R-:W-:-:S05]  /*03d0*/  IMAD.WIDE.U32 R10, R3, 0x4, R4 ;  /* 0x00000004030a7825 */ /* 0x002fca00078e0004 */
[----:B------:R-:W2:Y:S01]  /*03e0*/  LDG.E R13, desc[UR4][R10.64] ;  /* 0x000000040a0d7981 */ /* 0x000ea2000c1e1900 */
[----:B------:R-:W-:-:S05]  /*03f0*/  IADD3 R15, PT, PT, R0, R3, RZ ;  /* 0x00000003000f7210 */ /* 0x000fca0007ffe0ff */
[----:B------:R-:W-:-:S04]  /*0400*/  IMAD.WIDE.U32 R2, R15, 0x4, R6 ;  /* 0x000000040f027825 */ /* 0x000fc800078e0006 */
[----:B--2---:R-:W-:Y:S01]  /*0410*/  FADD R17, R8, R13 ;  /* 0x0000000d08117221 */ /* 0x004fe20000000000 */
[----:B------:R-:W-:-:S04]  /*0420*/  IMAD.WIDE.U32 R12, R15, 0x4, R4 ;  /* 0x000000040f0c7825 */ /* 0x000fc800078e0004 */
[----:B------:R0:W-:Y:S04]  /*0430*/  STG.E desc[UR4][R10.64], R17 ;  /* 0x000000110a007986 */ /* 0x0001e8000c101904 */
[----:B------:R-:W2:Y:S04]  /*0440*/  LDG.E R2, desc[UR4][R2.64] ;  /* 0x0000000402027981 */ /* 0x000ea8000c1e1900 */
[----:B------:R-:W2:Y:S01]  /*0450*/  LDG.E R19, desc[UR4][R12.64] ;  /* 0x000000040c137981 */ /* 0x000ea2000c1e1900 */
[----:B------:R-:W-:-:S04]  /*0460*/  IMAD.IADD R21, R15, 0x1, R0 ;  /* 0x000000010f157824 */ /* 0x000fc800078e0200 */
[----:B------:R-:W-:-:S04]  /*0470*/  IMAD.WIDE.U32 R8, R21, 0x4, R6 ;  /* 0x0000000415087825 */ /* 0x000fc800078e0006 */
[----:B------:R-:W-:-:S04]  /*0480*/  IMAD.WIDE.U32 R14, R21, 0x4, R4 ;  /* 0x00000004150e7825 */ /* 0x000fc800078e0004 */
[----:B--2---:R-:W-:-:S05]  /*0490*/  FADD R19, R2, R19 ;  /* 0x0000001302137221 */ /* 0x004fca0000000000 */
[----:B------:R1:W-:Y:S04]  /*04a0*/  STG.E desc[UR4][R12.64], R19 ;  /* 0x000000130c007986 */ /* 0x0003e8000c101904 */
[----:B------:R-:W2:Y:S04]  /*04b0*/  LDG.E R8, desc[UR4][R8.64] ;  /* 0x0000000408087981 */ /* 0x000ea8000c1e1900 */
[----:B------:R-:W2:Y:S01]  /*04c0*/  LDG.E R23, desc[UR4][R14.64] ;  /* 0x000000040e177981 */ /* 0x000ea2000c1e1900 */
[----:B------:R-:W-:-:S05]  /*04d0*/  IADD3 R21, PT, PT, R21, R0, RZ ;  /* 0x0000000015157210 */ /* 0x000fca0007ffe0ff */
[----:B------:R-:W-:-:S04]  /*04e0*/  IMAD.WIDE.U32 R6, R21, 0x4, R6 ;  /* 0x0000000415067825 */ /* 0x000fc800078e0006 */
[----:B------:R-:W-:-:S04]  /*04f0*/  IMAD.WIDE.U32 R4, R21, 0x4, R4 ;  /* 0x0000000415047825 */ /* 0x000fc800078e0004 */
[----:B--2---:R-:W-:-:S05]  /*0500*/  FADD R23, R8, R23 ;  /* 0x0000001708177221 */ /* 0x004fca0000000000 */
[----:B------:R1:W-:Y:S04]  /*0510*/  STG.E desc[UR4][R14.64], R23 ;  /* 0x000000170e007986 */ /* 0x0003e8000c101904 */
[----:B------:R-:W0:Y:S04]  /*0520*/  LDG.E R6, desc[UR4][R6.64] ;  /* 0x0000000406067981 */ /* 0x000e28000c1e1900 */
[----:B------:R-:W0:Y:S02]  /*0530*/  LDG.E R3, desc[UR4][R4.64] ;  /* 0x0000000404037981 */ /* 0x000e24000c1e1900 */
[----:B0-----:R-:W-:Y:S01]  /*0540*/  FADD R11, R6, R3 ;  /* 0x00000003060b7221 */ /* 0x001fe20000000000 */
[----:B------:R-:W-:-:S04]  /*0550*/  IADD3 R3, PT, PT, R21, R0, RZ ;  /* 0x0000000015037210 */ /* 0x000fc80007ffe0ff */
[----:B------:R1:W-:Y:S01]  /*0560*/  STG.E desc[UR4][R4.64], R11 ;  /* 0x0000000b04007986 */ /* 0x0003e2000c101904 */
[----:B------:R-:W-:-:S13]  /*0570*/  ISETP.GE.AND P0, PT, R3, UR6, PT ;  /* 0x0000000603007c0c */ /* 0x000fda000bf06270 */
[----:B-1----:R-:W-:Y:S05]  /*0580*/  @!P0 BRA `(.L_x_3) ;  /* 0xfffffffc00808947 */ /* 0x002fea000383ffff */
[----:B------:R-:W-:Y:S05]  /*0590*/  EXIT ;  /* 0x000000000000794d */ /* 0x000fea0003800000 */
.L_x_4:
[----:B------:R-:W-:-:S00]  /*05a0*/  BRA `(.L_x_4) ;  /* 0xfffffffc00fc7947 */ /* 0x000fc0000383ffff */
[----:B------:R-:W-:-:S00]  /*05b0*/  NOP ;  /* 0x0000000000007918 */ /* 0x000fc00000000000 */
        /* <DEDUP_REMOVED lines=12> */
.L_x_5:


//--------------------- .nv.shared.reserved.0     --------------------------
	.section	.nv.shared.reserved.0,"aw",@nobits
	.weak		__nv_reservedSMEM_offset_0_alias
	.size		__nv_reservedSMEM_offset_0_alias, 0, 64
	.other		__nv_reservedSMEM_offset_0_alias,@"STO_CUDA_RESERVED_SHARED STV_DEFAULT"
__nv_reservedSMEM_offset_0_alias:
	.zero		0
	.zero		64


//--------------------- .nv.constant0._Z22add_parallel_one_blockiPfS_ --------------------------
	.section	.nv.constant0._Z22add_parallel_one_blockiPfS_,"a",@progbits
	.sectionflags	@""
	.align	4
.nv.constant0._Z22add_parallel_one_blockiPfS_:
	.zero		920


//--------------------- SYMBOLS --------------------------

	.type		.nv.reservedSmem.offset0,@object
	.size		.nv.reservedSmem.offset0,0x4
